//
// Generated by NVIDIA NVVM Compiler
//
// Compiler Build ID: CL-36424714
// Cuda compilation tools, release 13.0, V13.0.88
// Based on NVVM 20.0.0
//

.version 9.0
.target sm_100
.address_size 64

	// .globl	_Z8gpu_HeatPfS_S_i
.extern .shared .align 16 .b8 sdata[];

.visible .entry _Z8gpu_HeatPfS_S_i(
	.param .u64 .ptr .align 1 _Z8gpu_HeatPfS_S_i_param_0,
	.param .u64 .ptr .align 1 _Z8gpu_HeatPfS_S_i_param_1,
	.param .u64 .ptr .align 1 _Z8gpu_HeatPfS_S_i_param_2,
	.param .u32 _Z8gpu_HeatPfS_S_i_param_3
)
{
	.reg .pred 	%p<6>;
	.reg .b32 	%r<18>;
	.reg .b32 	%f<12>;
	.reg .b64 	%rd<21>;

	ld.param.u64 	%rd1, [_Z8gpu_HeatPfS_S_i_param_0];
	ld.param.u64 	%rd2, [_Z8gpu_HeatPfS_S_i_param_1];
	ld.param.u64 	%rd3, [_Z8gpu_HeatPfS_S_i_param_2];
	ld.param.u32 	%r3, [_Z8gpu_HeatPfS_S_i_param_3];
	mov.u32 	%r4, %ctaid.x;
	mov.u32 	%r5, %ntid.x;
	mov.u32 	%r6, %tid.x;
	mad.lo.s32 	%r1, %r4, %r5, %r6;
	mov.u32 	%r7, %ctaid.y;
	mov.u32 	%r8, %ntid.y;
	mov.u32 	%r9, %tid.y;
	mad.lo.s32 	%r2, %r7, %r8, %r9;
	add.s32 	%r10, %r3, -1;
	max.s32 	%r11, %r2, %r1;
	setp.ge.s32 	%p1, %r11, %r10;
	setp.eq.s32 	%p2, %r2, 0;
	or.pred  	%p3, %p2, %p1;
	setp.lt.s32 	%p4, %r1, 1;
	or.pred  	%p5, %p4, %p3;
	@%p5 bra 	$L__BB0_2;
	cvta.to.global.u64 	%rd4, %rd1;
	cvta.to.global.u64 	%rd5, %rd2;
	cvta.to.global.u64 	%rd6, %rd3;
	mul.lo.s32 	%r12, %r3, %r2;
	cvt.s64.s32 	%rd7, %r12;
	cvt.u64.u32 	%rd8, %r1;
	add.s64 	%rd9, %rd8, %rd7;
	shl.b64 	%rd10, %rd9, 2;
	add.s64 	%rd11, %rd4, %rd10;
	ld.global.f32 	%f1, [%rd11+-4];
	ld.global.f32 	%f2, [%rd11+4];
	add.f32 	%f3, %f1, %f2;
	sub.s32 	%r13, %r12, %r3;
	add.s32 	%r14, %r13, %r1;
	mul.wide.s32 	%rd12, %r14, 4;
	add.s64 	%rd13, %rd4, %rd12;
	ld.global.f32 	%f4, [%rd13];
	add.f32 	%f5, %f3, %f4;
	shl.b32 	%r15, %r3, 1;
	add.s32 	%r16, %r14, %r15;
	mul.wide.s32 	%rd14, %r16, 4;
	add.s64 	%rd15, %rd4, %rd14;
	ld.global.f32 	%f6, [%rd15];
	add.f32 	%f7, %f5, %f6;
	mul.f32 	%f8, %f7, 0f3E800000;
	add.s32 	%r17, %r12, %r1;
	mul.wide.s32 	%rd16, %r17, 4;
	add.s64 	%rd17, %rd5, %rd16;
	st.global.f32 	[%rd17], %f8;
	mul.wide.s32 	%rd18, %r3, 4;
	add.s64 	%rd19, %rd13, %rd18;
	ld.global.f32 	%f9, [%rd19];
	sub.f32 	%f10, %f8, %f9;
	mul.f32 	%f11, %f10, %f10;
	add.s64 	%rd20, %rd6, %rd16;
	st.global.f32 	[%rd20], %f11;
$L__BB0_2:
	ret;

}
	// .globl	_Z17gpu_HeatReductionPfS_
.visible .entry _Z17gpu_HeatReductionPfS_(
	.param .u64 .ptr .align 1 _Z17gpu_HeatReductionPfS__param_0,
	.param .u64 .ptr .align 1 _Z17gpu_HeatReductionPfS__param_1
)
{
	.reg .pred 	%p<5>;
	.reg .b32 	%r<13>;
	.reg .b32 	%f<6>;
	.reg .b64 	%rd<9>;

	ld.param.u64 	%rd2, [_Z17gpu_HeatReductionPfS__param_0];
	ld.param.u64 	%rd1, [_Z17gpu_HeatReductionPfS__param_1];
	cvta.to.global.u64 	%rd3, %rd2;
	mov.u32 	%r1, %tid.x;
	mov.u32 	%r2, %ctaid.x;
	mov.u32 	%r12, %ntid.x;
	mad.lo.s32 	%r7, %r2, %r12, %r1;
	mul.wide.u32 	%rd4, %r7, 4;
	add.s64 	%rd5, %rd3, %rd4;
	ld.global.f32 	%f1, [%rd5];
	shl.b32 	%r8, %r1, 2;
	mov.u32 	%r9, sdata;
	add.s32 	%r4, %r9, %r8;
	st.shared.f32 	[%r4], %f1;
	bar.sync 	0;
	setp.lt.u32 	%p1, %r12, 2;
	@%p1 bra 	$L__BB1_4;
$L__BB1_1:
	shr.u32 	%r6, %r12, 1;
	setp.ge.u32 	%p2, %r1, %r6;
	@%p2 bra 	$L__BB1_3;
	shl.b32 	%r10, %r6, 2;
	add.s32 	%r11, %r4, %r10;
	ld.shared.f32 	%f2, [%r11];
	ld.shared.f32 	%f3, [%r4];
	add.f32 	%f4, %f2, %f3;
	st.shared.f32 	[%r4], %f4;
$L__BB1_3:
	bar.sync 	0;
	setp.gt.u32 	%p3, %r12, 3;
	mov.u32 	%r12, %r6;
	@%p3 bra 	$L__BB1_1;
$L__BB1_4:
	setp.ne.s32 	%p4, %r1, 0;
	@%p4 bra 	$L__BB1_6;
	ld.shared.f32 	%f5, [sdata];
	cvta.to.global.u64 	%rd6, %rd1;
	mul.wide.u32 	%rd7, %r2, 4;
	add.s64 	%rd8, %rd6, %rd7;
	st.global.f32 	[%rd8], %f5;
$L__BB1_6:
	ret;

}


// ===== COMPILED SASS (sm_100) =====

	.target	sm_100

	.elftype	@"ET_EXEC"


//--------------------- .note.nv.tkinfo           --------------------------
	.section	.note.nv.tkinfo,"",@"SHT_NOTE"
	.sectionflags	@"SHF_NOTE_NV_TKINFO"
	.tkinfo
        /*0018*/ 	.word	0x00000002
        /*0030*/ 	.string	""
        /*0030*/ 	.string	"ptxas"
        /*0030*/ 	.string	"Cuda compilation tools, release 13.0, V13.0.88"
        /*0030*/ 	.string	"Build cuda_13.0.r13.0/compiler.36424714_0"
        /*0030*/ 	.string	"-arch sm_100 -m 64 "



//--------------------- .note.nv.cuinfo           --------------------------
	.section	.note.nv.cuinfo,"",@"SHT_NOTE"
	.sectionflags	@"SHF_NOTE_NV_CUINFO"
        /*0018*/ 	.short	0x0002
        /*001a*/ 	.short	0x0064
        /*001c*/ 	.short	0x0082
	.zero		2


//--------------------- .nv.info                  --------------------------
	.section	.nv.info,"",@"SHT_CUDA_INFO"
	.align	4


	//----- nvinfo : EIATTR_REGCOUNT
	.align		4
        /*0000*/ 	.byte	0x04, 0x2f
        /*0002*/ 	.short	(.L_1 - .L_0)
	.align		4
.L_0:
        /*0004*/ 	.word	index@(_Z8gpu_HeatPfS_S_i)
        /*0008*/ 	.word	0x00000014


	//----- nvinfo : EIATTR_FRAME_SIZE
	.align		4
.L_1:
        /*000c*/ 	.byte	0x04, 0x11
        /*000e*/ 	.short	(.L_3 - .L_2)
	.align		4
.L_2:
        /*0010*/ 	.word	index@(_Z8gpu_HeatPfS_S_i)
        /*0014*/ 	.word	0x00000000


	//----- nvinfo : EIATTR_REGCOUNT
	.align		4
.L_3:
        /*0018*/ 	.byte	0x04, 0x2f
        /*001a*/ 	.short	(.L_5 - .L_4)
	.align		4
.L_4:
        /*001c*/ 	.word	index@(_Z17gpu_HeatReductionPfS_)
        /*0020*/ 	.word	0x0000000b


	//----- nvinfo : EIATTR_FRAME_SIZE
	.align		4
.L_5:
        /*0024*/ 	.byte	0x04, 0x11
        /*0026*/ 	.short	(.L_7 - .L_6)
	.align		4
.L_6:
        /*0028*/ 	.word	index@(_Z17gpu_HeatReductionPfS_)
        /*002c*/ 	.word	0x00000000


	//----- nvinfo : EIATTR_MIN_STACK_SIZE
	.align		4
.L_7:
        /*0030*/ 	.byte	0x04, 0x12
        /*0032*/ 	.short	(.L_9 - .L_8)
	.align		4
.L_8:
        /*0034*/ 	.word	index@(_Z17gpu_HeatReductionPfS_)
        /*0038*/ 	.word	0x00000000


	//----- nvinfo : EIATTR_MIN_STACK_SIZE
	.align		4
.L_9:
        /*003c*/ 	.byte	0x04, 0x12
        /*003e*/ 	.short	(.L_11 - .L_10)
	.align		4
.L_10:
        /*0040*/ 	.word	index@(_Z8gpu_HeatPfS_S_i)
        /*0044*/ 	.word	0x00000000
.L_11:


//--------------------- .nv.compat                --------------------------
	.section	.nv.compat,"",@"SHT_CUDA_COMPAT_INFO"
	.align	4
        /*0000*/ 	.byte	0x02, 0x09, 0x00, 0x00, 0x02, 0x02, 0x01, 0x00, 0x02, 0x05, 0x05, 0x00, 0x03, 0x07, 0x01, 0x01
        /*0010*/ 	.byte	0x02, 0x03, 0x00, 0x00, 0x02, 0x06, 0x01, 0x00, 0x04, 0x0b, 0x08, 0x00, 0x09, 0x00, 0x00, 0x00
        /*0020*/ 	.byte	0x00, 0x00, 0x00, 0x00


//--------------------- .nv.info._Z17gpu_HeatReductionPfS_ --------------------------
	.section	.nv.info._Z17gpu_HeatReductionPfS_,"",@"SHT_CUDA_INFO"
	.sectionflags	@""
	.align	4


	//----- nvinfo : EIATTR_CUDA_API_VERSION
	.align		4
        /*0000*/ 	.byte	0x04, 0x37
        /*0002*/ 	.short	(.L_13 - .L_12)
.L_12:
        /*0004*/ 	.word	0x00000082


	//----- nvinfo : EIATTR_KPARAM_INFO
	.align		4
.L_13:
        /*0008*/ 	.byte	0x04, 0x17
        /*000a*/ 	.short	(.L_15 - .L_14)
.L_14:
        /*000c*/ 	.word	0x00000000
        /*0010*/ 	.short	0x0001
        /*0012*/ 	.short	0x0008
        /*0014*/ 	.byte	0x00, 0xf5, 0x21, 0x00


	//----- nvinfo : EIATTR_KPARAM_INFO
	.align		4
.L_15:
        /*0018*/ 	.byte	0x04, 0x17
        /*001a*/ 	.short	(.L_17 - .L_16)
.L_16:
        /*001c*/ 	.word	0x00000000
        /*0020*/ 	.short	0x0000
        /*0022*/ 	.short	0x0000
        /*0024*/ 	.byte	0x00, 0xf5, 0x21, 0x00


	//----- nvinfo : EIATTR_SPARSE_MMA_MASK
	.align		4
.L_17:
        /*0028*/ 	.byte	0x03, 0x50
        /*002a*/ 	.short	0x0000


	//----- nvinfo : EIATTR_MAXREG_COUNT
	.align		4
        /*002c*/ 	.byte	0x03, 0x1b
        /*002e*/ 	.short	0x00ff


	//----- nvinfo : EIATTR_NUM_BARRIERS
	.align		4
        /*0030*/ 	.byte	0x02, 0x4c
        /*0032*/ 	.byte	0x01
	.zero		1


	//----- nvinfo : EIATTR_MERCURY_ISA_VERSION
	.align		4
        /*0034*/ 	.byte	0x03, 0x5f
        /*0036*/ 	.short	0x0101


	//----- nvinfo : EIATTR_VRC_CTA_INIT_COUNT
	.align		4
        /*0038*/ 	.byte	0x02, 0x4a
	.zero		1
	.zero		1


	//----- nvinfo : EIATTR_EXIT_INSTR_OFFSETS
	.align		4
        /*003c*/ 	.byte	0x04, 0x1c
        /*003e*/ 	.short	(.L_19 - .L_18)


	//   ....[0]....
.L_18:
        /*0040*/ 	.word	0x000001e0


	//   ....[1]....
        /*0044*/ 	.word	0x00000260


	//----- nvinfo : EIATTR_CBANK_PARAM_SIZE
	.align		4
.L_19:
        /*0048*/ 	.byte	0x03, 0x19
        /*004a*/ 	.short	0x0010


	//----- nvinfo : EIATTR_PARAM_CBANK
	.align		4
        /*004c*/ 	.byte	0x04, 0x0a
        /*004e*/ 	.short	(.L_21 - .L_20)
	.align		4
.L_20:
        /*0050*/ 	.word	index@(.nv.constant0._Z17gpu_HeatReductionPfS_)
        /*0054*/ 	.short	0x0380
        /*0056*/ 	.short	0x0010


	//----- nvinfo : EIATTR_SW_WAR
	.align		4
.L_21:
        /*0058*/ 	.byte	0x04, 0x36
        /*005a*/ 	.short	(.L_23 - .L_22)
.L_22:
        /*005c*/ 	.word	0x00000008
.L_23:


//--------------------- .nv.info._Z8gpu_HeatPfS_S_i --------------------------
	.section	.nv.info._Z8gpu_HeatPfS_S_i,"",@"SHT_CUDA_INFO"
	.sectionflags	@""
	.align	4


	//----- nvinfo : EIATTR_CUDA_API_VERSION
	.align		4
        /*0000*/ 	.byte	0x04, 0x37
        /*0002*/ 	.short	(.L_25 - .L_24)
.L_24:
        /*0004*/ 	.word	0x00000082


	//----- nvinfo : EIATTR_KPARAM_INFO
	.align		4
.L_25:
        /*0008*/ 	.byte	0x04, 0x17
        /*000a*/ 	.short	(.L_27 - .L_26)
.L_26:
        /*000c*/ 	.word	0x00000000
        /*0010*/ 	.short	0x0003
        /*0012*/ 	.short	0x0018
        /*0014*/ 	.byte	0x00, 0xf0, 0x11, 0x00


	//----- nvinfo : EIATTR_KPARAM_INFO
	.align		4
.L_27:
        /*0018*/ 	.byte	0x04, 0x17
        /*001a*/ 	.short	(.L_29 - .L_28)
.L_28:
        /*001c*/ 	.word	0x00000000
        /*0020*/ 	.short	0x0002
        /*0022*/ 	.short	0x0010
        /*0024*/ 	.byte	0x00, 0xf5, 0x21, 0x00


	//----- nvinfo : EIATTR_KPARAM_INFO
	.align		4
.L_29:
        /*0028*/ 	.byte	0x04, 0x17
        /*002a*/ 	.short	(.L_31 - .L_30)
.L_30:
        /*002c*/ 	.word	0x00000000
        /*0030*/ 	.short	0x0001
        /*0032*/ 	.short	0x0008
        /*0034*/ 	.byte	0x00, 0xf5, 0x21, 0x00


	//----- nvinfo : EIATTR_KPARAM_INFO
	.align		4
.L_31:
        /*0038*/ 	.byte	0x04, 0x17
        /*003a*/ 	.short	(.L_33 - .L_32)
.L_32:
        /*003c*/ 	.word	0x00000000
        /*0040*/ 	.short	0x0000
        /*0042*/ 	.short	0x0000
        /*0044*/ 	.byte	0x00, 0xf5, 0x21, 0x00


	//----- nvinfo : EIATTR_SPARSE_MMA_MASK
	.align		4
.L_33:
        /*0048*/ 	.byte	0x03, 0x50
        /*004a*/ 	.short	0x0000


	//----- nvinfo : EIATTR_MAXREG_COUNT
	.align		4
        /*004c*/ 	.byte	0x03, 0x1b
        /*004e*/ 	.short	0x00ff


	//----- nvinfo : EIATTR_MERCURY_ISA_VERSION
	.align		4
        /*0050*/ 	.byte	0x03, 0x5f
        /*0052*/ 	.short	0x0101


	//----- nvinfo : EIATTR_VRC_CTA_INIT_COUNT
	.align		4
        /*0054*/ 	.byte	0x02, 0x4a
	.zero		1
	.zero		1


	//----- nvinfo : EIATTR_EXIT_INSTR_OFFSETS
	.align		4
        /*0058*/ 	.byte	0x04, 0x1c
        /*005a*/ 	.short	(.L_35 - .L_34)


	//   ....[0]....
.L_34:
        /*005c*/ 	.word	0x000000f0


	//   ....[1]....
        /*0060*/ 	.word	0x000002f0


	//----- nvinfo : EIATTR_CBANK_PARAM_SIZE
	.align		4
.L_35:
        /*0064*/ 	.byte	0x03, 0x19
        /*0066*/ 	.short	0x001c


	//----- nvinfo : EIATTR_PARAM_CBANK
	.align		4
        /*0068*/ 	.byte	0x04, 0x0a
        /*006a*/ 	.short	(.L_37 - .L_36)
	.align		4
.L_36:
        /*006c*/ 	.word	index@(.nv.constant0._Z8gpu_HeatPfS_S_i)
        /*0070*/ 	.short	0x0380
        /*0072*/ 	.short	0x001c


	//----- nvinfo : EIATTR_SW_WAR
	.align		4
.L_37:
        /*0074*/ 	.byte	0x04, 0x36
        /*0076*/ 	.short	(.L_39 - .L_38)
.L_38:
        /*0078*/ 	.word	0x00000008
.L_39:


//--------------------- .nv.callgraph             --------------------------
	.section	.nv.callgraph,"",@"SHT_CUDA_CALLGRAPH"
	.align	4
	.sectionentsize	8
	.align		4
        /*0000*/ 	.word	0x00000000
	.align		4
        /*0004*/ 	.word	0xffffffff
	.align		4
        /*0008*/ 	.word	0x00000000
	.align		4
        /*000c*/ 	.word	0xfffffffe
	.align		4
        /*0010*/ 	.word	0x00000000
	.align		4
        /*0014*/ 	.word	0xfffffffd
	.align		4
        /*0018*/ 	.word	0x00000000
	.align		4
        /*001c*/ 	.word	0xfffffffc


//--------------------- .text._Z17gpu_HeatReductionPfS_ --------------------------
	.section	.text._Z17gpu_HeatReductionPfS_,"ax",@progbits
	.align	128
        .global         _Z17gpu_HeatReductionPfS_
        .type           _Z17gpu_HeatReductionPfS_,@function
        .size           _Z17gpu_HeatReductionPfS_,(.L_x_4 - _Z17gpu_HeatReductionPfS_)
        .other          _Z17gpu_HeatReductionPfS_,@"STO_CUDA_ENTRY STV_DEFAULT"
_Z17gpu_HeatReductionPfS_:
.text._Z17gpu_HeatReductionPfS_:
[----:B------:R-:W-:Y:S01]  /*0000*/  LDC R1, c[0x0][0x37c] ;  /* 0x0000df00ff017b82 */ /* 0x000fe20000000800 */
[----:B------:R-:W0:Y:S07]  /*0010*/  S2R R6, SR_TID.X ;  /* 0x0000000000067919 */ /* 0x000e2e0000002100 */
[----:B------:R-:W1:Y:S01]  /*0020*/  LDC.64 R2, c[0x0][0x380] ;  /* 0x0000e000ff027b82 */ /* 0x000e620000000a00 */
[----:B------:R-:W0:Y:S01]  /*0030*/  LDCU UR8, c[0x0][0x360] ;  /* 0x00006c00ff0877ac */ /* 0x000e220008000800 */
[----:B------:R-:W0:Y:S01]  /*0040*/  S2R R7, SR_CTAID.X ;  /* 0x0000000000077919 */ /* 0x000e220000002500 */
[----:B------:R-:W2:Y:S01]  /*0050*/  LDCU.64 UR6, c[0x0][0x358] ;  /* 0x00006b00ff0677ac */ /* 0x000ea20008000a00 */
[----:B0-----:R-:W-:-:S04]  /*0060*/  IMAD R5, R7, UR8, R6 ;  /* 0x0000000807057c24 */ /* 0x001fc8000f8e0206 */
[----:B-1----:R-:W-:-:S06]  /*0070*/  IMAD.WIDE.U32 R2, R5, 0x4, R2 ;  /* 0x0000000405027825 */ /* 0x002fcc00078e0002 */
[----:B--2---:R-:W2:Y:S01]  /*0080*/  LDG.E R2, desc[UR6][R2.64] ;  /* 0x0000000602027981 */ /* 0x004ea2000c1e1900 */
[----:B------:R-:W0:Y:S01]  /*0090*/  S2UR UR5, SR_CgaCtaId ;  /* 0x00000000000579c3 */ /* 0x000e220000008800 */
[----:B------:R-:W-:Y:S01]  /*00a0*/  UMOV UR4, 0x400 ;  /* 0x0000040000047882 */ /* 0x000fe20000000000 */
[----:B------:R-:W-:Y:S01]  /*00b0*/  UISETP.GE.U32.AND UP0, UPT, UR8, 0x2, UPT ;  /* 0x000000020800788c */ /* 0x000fe2000bf06070 */
[----:B------:R-:W-:Y:S01]  /*00c0*/  ISETP.NE.AND P0, PT, R6, RZ, PT ;  /* 0x000000ff0600720c */ /* 0x000fe20003f05270 */
[----:B0-----:R-:W-:-:S06]  /*00d0*/  ULEA UR4, UR5, UR4, 0x18 ;  /* 0x0000000405047291 */ /* 0x001fcc000f8ec0ff */
[----:B------:R-:W-:-:S05]  /*00e0*/  LEA R5, R6, UR4, 0x2 ;  /* 0x0000000406057c11 */ /* 0x000fca000f8e10ff */
[----:B--2---:R0:W-:Y:S01]  /*00f0*/  STS [R5], R2 ;  /* 0x0000000205007388 */ /* 0x0041e20000000800 */
[----:B------:R-:W-:Y:S06]  /*0100*/  BAR.SYNC.DEFER_BLOCKING 0x0 ;  /* 0x0000000000007b1d */ /* 0x000fec0000010000 */
[----:B------:R-:W-:Y:S05]  /*0110*/  BRA.U !UP0, `(.L_x_0) ;  /* 0x0000000108307547 */ /* 0x000fea000b800000 */
[----:B------:R-:W-:-:S07]  /*0120*/  IMAD.U32 R0, RZ, RZ, UR8 ;  /* 0x00000008ff007e24 */ /* 0x000fce000f8e00ff */
.L_x_1:
[----:B------:R-:W-:-:S04]  /*0130*/  SHF.R.U32.HI R8, RZ, 0x1, R0 ;  /* 0x00000001ff087819 */ /* 0x000fc80000011600 */
[----:B------:R-:W-:-:S13]  /*0140*/  ISETP.GE.U32.AND P1, PT, R6, R8, PT ;  /* 0x000000080600720c */ /* 0x000fda0003f26070 */
[----:B0-----:R-:W-:Y:S01]  /*0150*/  @!P1 LEA R2, R8, R5, 0x2 ;  /* 0x0000000508029211 */ /* 0x001fe200078e10ff */
[----:B------:R-:W-:Y:S05]  /*0160*/  @!P1 LDS R3, [R5] ;  /* 0x0000000005039984 */ /* 0x000fea0000000800 */
[----:B------:R-:W0:Y:S02]  /*0170*/  @!P1 LDS R2, [R2] ;  /* 0x0000000002029984 */ /* 0x000e240000000800 */
[----:B0-----:R-:W-:-:S05]  /*0180*/  @!P1 FADD R4, R2, R3 ;  /* 0x0000000302049221 */ /* 0x001fca0000000000 */
[----:B------:R1:W-:Y:S01]  /*0190*/  @!P1 STS [R5], R4 ;  /* 0x0000000405009388 */ /* 0x0003e20000000800 */
[----:B------:R-:W-:Y:S01]  /*01a0*/  BAR.SYNC.DEFER_BLOCKING 0x0 ;  /* 0x0000000000007b1d */ /* 0x000fe20000010000 */
[----:B------:R-:W-:Y:S01]  /*01b0*/  ISETP.GT.U32.AND P1, PT, R0, 0x3, PT ;  /* 0x000000030000780c */ /* 0x000fe20003f24070 */
[----:B------:R-:W-:-:S12]  /*01c0*/  IMAD.MOV.U32 R0, RZ, RZ, R8 ;  /* 0x000000ffff007224 */ /* 0x000fd800078e0008 */
[----:B-1----:R-:W-:Y:S05]  /*01d0*/  @P1 BRA `(.L_x_1) ;  /* 0xfffffffc00d41947 */ /* 0x002fea000383ffff */
.L_x_0:
[----:B------:R-:W-:Y:S05]  /*01e0*/  @P0 EXIT ;  /* 0x000000000000094d */ /* 0x000fea0003800000 */
[----:B------:R-:W1:Y:S01]  /*01f0*/  S2UR UR5, SR_CgaCtaId ;  /* 0x00000000000579c3 */ /* 0x000e620000008800 */
[----:B------:R-:W-:-:S07]  /*0200*/  UMOV UR4, 0x400 ;  /* 0x0000040000047882 */ /* 0x000fce0000000000 */
[----:B0-----:R-:W0:Y:S01]  /*0210*/  LDC.64 R2, c[0x0][0x388] ;  /* 0x0000e200ff027b82 */ /* 0x001e220000000a00 */
[----:B-1----:R-:W-:Y:S01]  /*0220*/  ULEA UR4, UR5, UR4, 0x18 ;  /* 0x0000000405047291 */ /* 0x002fe2000f8ec0ff */
[----:B0-----:R-:W-:-:S08]  /*0230*/  IMAD.WIDE.U32 R2, R7, 0x4, R2 ;  /* 0x0000000407027825 */ /* 0x001fd000078e0002 */
[----:B------:R-:W0:Y:S04]  /*0240*/  LDS R5, [UR4] ;  /* 0x00000004ff057984 */ /* 0x000e280008000800 */
[----:B0-----:R-:W-:Y:S01]  /*0250*/  STG.E desc[UR6][R2.64], R5 ;  /* 0x0000000502007986 */ /* 0x001fe2000c101906 */
[----:B------:R-:W-:Y:S05]  /*0260*/  EXIT ;  /* 0x000000000000794d */ /* 0x000fea0003800000 */
.L_x_2:
[----:B------:R-:W-:-:S00]  /*0270*/  BRA `(.L_x_2) ;  /* 0xfffffffc00fc7947 */ /* 0x000fc0000383ffff */
[----:B------:R-:W-:-:S00]  /*0280*/  NOP ;  /* 0x0000000000007918 */ /* 0x000fc00000000000 */
[----:B------:R-:W-:-:S00]  /*0290*/  NOP ;  /* 0x0000000000007918 */ /* 0x000fc00000000000 */
[----:B------:R-:W-:-:S00]  /*02a0*/  NOP ;  /* 0x0000000000007918 */ /* 0x000fc00000000000 */
[----:B------:R-:W-:-:S00]  /*02b0*/  NOP ;  /* 0x0000000000007918 */ /* 0x000fc00000000000 */
[----:B------:R-:W-:-:S00]  /*02c0*/  NOP ;  /* 0x0000000000007918 */ /* 0x000fc00000000000 */
[----:B------:R-:W-:-:S00]  /*02d0*/  NOP ;  /* 0x0000000000007918 */ /* 0x000fc00000000000 */
[----:B------:R-:W-:-:S00]  /*02e0*/  NOP ;  /* 0x0000000000007918 */ /* 0x000fc00000000000 */
[----:B------:R-:W-:-:S00]  /*02f0*/  NOP ;  /* 0x0000000000007918 */ /* 0x000fc00000000000 */
.L_x_4:


//--------------------- .text._Z8gpu_HeatPfS_S_i  --------------------------
	.section	.text._Z8gpu_HeatPfS_S_i,"ax",@progbits
	.align	128
        .global         _Z8gpu_HeatPfS_S_i
        .type           _Z8gpu_HeatPfS_S_i,@function
        .size           _Z8gpu_HeatPfS_S_i,(.L_x_5 - _Z8gpu_HeatPfS_S_i)
        .other          _Z8gpu_HeatPfS_S_i,@"STO_CUDA_ENTRY STV_DEFAULT"
_Z8gpu_HeatPfS_S_i:
.text._Z8gpu_HeatPfS_S_i:
[----:B------:R-:W-:Y:S01]  /*0000*/  LDC R1, c[0x0][0x37c] ;  /* 0x0000df00ff017b82 */ /* 0x000fe20000000800 */
[----:B------:R-:W0:Y:S07]  /*0010*/  S2R R3, SR_TID.X ;  /* 0x0000000000037919 */ /* 0x000e2e0000002100 */
[----:B------:R-:W0:Y:S01]  /*0020*/  LDC R0, c[0x0][0x360] ;  /* 0x0000d800ff007b82 */ /* 0x000e220000000800 */
[----:B------:R-:W1:Y:S07]  /*0030*/  S2R R7, SR_TID.Y ;  /* 0x0000000000077919 */ /* 0x000e6e0000002200 */
[----:B------:R-:W0:Y:S08]  /*0040*/  S2UR UR4, SR_CTAID.X ;  /* 0x00000000000479c3 */ /* 0x000e300000002500 */
[----:B------:R-:W1:Y:S08]  /*0050*/  S2UR UR5, SR_CTAID.Y ;  /* 0x00000000000579c3 */ /* 0x000e700000002600 */
[----:B------:R-:W1:Y:S08]  /*0060*/  LDC R2, c[0x0][0x364] ;  /* 0x0000d900ff027b82 */ /* 0x000e700000000800 */
[----:B------:R-:W2:Y:S01]  /*0070*/  LDC R5, c[0x0][0x398] ;  /* 0x0000e600ff057b82 */ /* 0x000ea20000000800 */
[----:B0-----:R-:W-:-:S02]  /*0080*/  IMAD R0, R0, UR4, R3 ;  /* 0x0000000400007c24 */ /* 0x001fc4000f8e0203 */
[----:B-1----:R-:W-:-:S05]  /*0090*/  IMAD R2, R2, UR5, R7 ;  /* 0x0000000502027c24 */ /* 0x002fca000f8e0207 */
[----:B------:R-:W-:Y:S02]  /*00a0*/  VIMNMX R4, PT, PT, R0, R2, !PT ;  /* 0x0000000200047248 */ /* 0x000fe40007fe0100 */
[----:B--2---:R-:W-:-:S04]  /*00b0*/  IADD3 R3, PT, PT, R5, -0x1, RZ ;  /* 0xffffffff05037810 */ /* 0x004fc80007ffe0ff */
[----:B------:R-:W-:-:S04]  /*00c0*/  ISETP.GE.AND P0, PT, R4, R3, PT ;  /* 0x000000030400720c */ /* 0x000fc80003f06270 */
[----:B------:R-:W-:-:S04]  /*00d0*/  ISETP.EQ.OR P0, PT, R2, RZ, P0 ;  /* 0x000000ff0200720c */ /* 0x000fc80000702670 */
[----:B------:R-:W-:-:S13]  /*00e0*/  ISETP.LT.OR P0, PT, R0, 0x1, P0 ;  /* 0x000000010000780c */ /* 0x000fda0000701670 */
[----:B------:R-:W-:Y:S05]  /*00f0*/  @P0 EXIT ;  /* 0x000000000000094d */ /* 0x000fea0003800000 */
[----:B------:R-:W0:Y:S01]  /*0100*/  LDCU.64 UR6, c[0x0][0x380] ;  /* 0x00007000ff0677ac */ /* 0x000e220008000a00 */
[----:B------:R-:W1:Y:S01]  /*0110*/  LDC.64 R8, c[0x0][0x380] ;  /* 0x0000e000ff087b82 */ /* 0x000e620000000a00 */
[----:B------:R-:W-:Y:S01]  /*0120*/  IMAD R13, R2, R5, RZ ;  /* 0x00000005020d7224 */ /* 0x000fe200078e02ff */
[----:B------:R-:W2:Y:S04]  /*0130*/  LDCU.64 UR4, c[0x0][0x358] ;  /* 0x00006b00ff0477ac */ /* 0x000ea80008000a00 */
[C---:B------:R-:W-:Y:S02]  /*0140*/  IADD3 R3, P0, PT, R0.reuse, R13, RZ ;  /* 0x0000000d00037210 */ /* 0x040fe40007f1e0ff */
[----:B------:R-:W-:Y:S02]  /*0150*/  IADD3 R2, PT, PT, R0, -R5, R13 ;  /* 0x8000000500027210 */ /* 0x000fe40007ffe00d */
[----:B------:R-:W-:-:S02]  /*0160*/  LEA.HI.X.SX32 R4, R13, RZ, 0x1, P0 ;  /* 0x000000ff0d047211 */ /* 0x000fc400000f0eff */
[----:B------:R-:W-:Y:S02]  /*0170*/  LEA R11, R5, R2, 0x1 ;  /* 0x00000002050b7211 */ /* 0x000fe400078e08ff */
[----:B0-----:R-:W-:-:S04]  /*0180*/  LEA R6, P0, R3, UR6, 0x2 ;  /* 0x0000000603067c11 */ /* 0x001fc8000f8010ff */
[----:B------:R-:W-:Y:S01]  /*0190*/  LEA.HI.X R7, R3, UR7, R4, 0x2, P0 ;  /* 0x0000000703077c11 */ /* 0x000fe200080f1404 */
[----:B-1----:R-:W-:-:S04]  /*01a0*/  IMAD.WIDE R2, R2, 0x4, R8 ;  /* 0x0000000402027825 */ /* 0x002fc800078e0208 */
[----:B--2---:R-:W2:Y:S01]  /*01b0*/  LDG.E R4, desc[UR4][R6.64+-0x4] ;  /* 0xfffffc0406047981 */ /* 0x004ea2000c1e1900 */
[----:B------:R-:W-:-:S03]  /*01c0*/  IMAD.WIDE R8, R11, 0x4, R8 ;  /* 0x000000040b087825 */ /* 0x000fc600078e0208 */
[----:B------:R-:W2:Y:S01]  /*01d0*/  LDG.E R15, desc[UR4][R6.64+0x4] ;  /* 0x00000404060f7981 */ /* 0x000ea2000c1e1900 */
[----:B------:R-:W0:Y:S03]  /*01e0*/  LDC.64 R10, c[0x0][0x388] ;  /* 0x0000e200ff0a7b82 */ /* 0x000e260000000a00 */
[----:B------:R-:W3:Y:S04]  /*01f0*/  LDG.E R17, desc[UR4][R2.64] ;  /* 0x0000000402117981 */ /* 0x000ee8000c1e1900 */
[----:B------:R-:W4:Y:S01]  /*0200*/  LDG.E R9, desc[UR4][R8.64] ;  /* 0x0000000408097981 */ /* 0x000f22000c1e1900 */
[----:B--2---:R-:W-:Y:S01]  /*0210*/  FADD R4, R4, R15 ;  /* 0x0000000f04047221 */ /* 0x004fe20000000000 */
[----:B------:R-:W-:-:S03]  /*0220*/  IADD3 R15, PT, PT, R0, R13, RZ ;  /* 0x0000000d000f7210 */ /* 0x000fc60007ffe0ff */
[----:B---3--:R-:W-:Y:S02]  /*0230*/  FADD R4, R4, R17 ;  /* 0x0000001104047221 */ /* 0x008fe40000000000 */
[----:B0-----:R-:W-:-:S04]  /*0240*/  IMAD.WIDE R10, R15, 0x4, R10 ;  /* 0x000000040f0a7825 */ /* 0x001fc800078e020a */
[----:B----4-:R-:W-:-:S04]  /*0250*/  FADD R4, R4, R9 ;  /* 0x0000000904047221 */ /* 0x010fc80000000000 */
[----:B------:R-:W-:Y:S01]  /*0260*/  FMUL R13, R4, 0.25 ;  /* 0x3e800000040d7820 */ /* 0x000fe20000400000 */
[----:B------:R-:W-:Y:S02]  /*0270*/  IMAD.WIDE R4, R5, 0x4, R2 ;  /* 0x0000000405047825 */ /* 0x000fe400078e0202 */
[----:B------:R-:W0:Y:S02]  /*0280*/  LDC.64 R2, c[0x0][0x390] ;  /* 0x0000e400ff027b82 */ /* 0x000e240000000a00 */
[----:B------:R-:W-:Y:S04]  /*0290*/  STG.E desc[UR4][R10.64], R13 ;  /* 0x0000000d0a007986 */ /* 0x000fe8000c101904 */
[----:B------:R-:W2:Y:S01]  /*02a0*/  LDG.E R4, desc[UR4][R4.64] ;  /* 0x0000000404047981 */ /* 0x000ea2000c1e1900 */
[----:B0-----:R-:W-:-:S04]  /*02b0*/  IMAD.WIDE R2, R15, 0x4, R2 ;  /* 0x000000040f027825 */ /* 0x001fc800078e0202 */
[----:B--2---:R-:W-:-:S04]  /*02c0*/  FADD R0, R13, -R4 ;  /* 0x800000040d007221 */ /* 0x004fc80000000000 */
[----:B------:R-:W-:-:S05]  /*02d0*/  FMUL R7, R0, R0 ;  /* 0x0000000000077220 */ /* 0x000fca0000400000 */
[----:B------:R-:W-:Y:S01]  /*02e0*/  STG.E desc[UR4][R2.64], R7 ;  /* 0x0000000702007986 */ /* 0x000fe2000c101904 */
[----:B------:R-:W-:Y:S05]  /*02f0*/  EXIT ;  /* 0x000000000000794d */ /* 0x000fea0003800000 */
.L_x_3:
        /* <DEDUP_REMOVED lines=16> */
.L_x_5:


//--------------------- .nv.shared._Z17gpu_HeatReductionPfS_ --------------------------
	.section	.nv.shared._Z17gpu_HeatReductionPfS_,"aw",@nobits
	.sectionflags	@""
	.align	16
	.zero		1024


//--------------------- .nv.shared.reserved.0     --------------------------
	.section	.nv.shared.reserved.0,"aw",@nobits
	.weak		__nv_reservedSMEM_offset_0_alias
	.size		__nv_reservedSMEM_offset_0_alias, 0, 64
	.other		__nv_reservedSMEM_offset_0_alias,@"STO_CUDA_RESERVED_SHARED STV_DEFAULT"
__nv_reservedSMEM_offset_0_alias:
	.zero		0
	.zero		64


//--------------------- .nv.shared._Z8gpu_HeatPfS_S_i --------------------------
	.section	.nv.shared._Z8gpu_HeatPfS_S_i,"aw",@nobits
	.sectionflags	@""
	.align	16
	.zero		1024


//--------------------- .nv.constant0._Z17gpu_HeatReductionPfS_ --------------------------
	.section	.nv.constant0._Z17gpu_HeatReductionPfS_,"a",@progbits
	.sectionflags	@""
	.align	4
.nv.constant0._Z17gpu_HeatReductionPfS_:
	.zero		912


//--------------------- .nv.constant0._Z8gpu_HeatPfS_S_i --------------------------
	.section	.nv.constant0._Z8gpu_HeatPfS_S_i,"a",@progbits
	.sectionflags	@""
	.align	4
.nv.constant0._Z8gpu_HeatPfS_S_i:
	.zero		924


//--------------------- SYMBOLS --------------------------

	.type		.nv.reservedSmem.offset0,@object
	.size		.nv.reservedSmem.offset0,0x4
	.type		.nv.reservedSmem.cap,@object
	.size		.nv.reservedSmem.cap,0x4
